	.headerflags	@"EF_CUDA_TEXMODE_UNIFIED EF_CUDA_64BIT_ADDRESS EF_CUDA_ACCELERATORS EF_CUDA_SM90 EF_CUDA_VIRTUAL_SM(EF_CUDA_SM90)"
	.elftype	@"ET_EXEC"


//--------------------- .nv.info                  --------------------------
	.section	.nv.info,"",@"SHT_CUDA_INFO"
	.align	4


	//----- nvinfo : EIATTR_REGCOUNT
	.align		4
        /*0000*/ 	.byte	0x04, 0x2f
        /*0002*/ 	.short	(.L_3 - .L_2)
	.align		4
.L_2:
        /*0004*/ 	.word	index@(triton_poi_fused__native_batch_norm_legit_no_training_add_relu_15)
        /*0008*/ 	.word	0x00000014


	//----- nvinfo : EIATTR_MIN_STACK_SIZE
	.align		4
.L_3:
        /*000c*/ 	.byte	0x04, 0x12
        /*000e*/ 	.short	(.L_5 - .L_4)
	.align		4
.L_4:
        /*0010*/ 	.word	index@(triton_poi_fused__native_batch_norm_legit_no_training_add_relu_15)
        /*0014*/ 	.word	0x00000000


	//----- nvinfo : EIATTR_FRAME_SIZE
	.align		4
.L_5:
        /*0018*/ 	.byte	0x04, 0x11
        /*001a*/ 	.short	(.L_7 - .L_6)
	.align		4
.L_6:
        /*001c*/ 	.word	index@(triton_poi_fused__native_batch_norm_legit_no_training_add_relu_15)
        /*0020*/ 	.word	0x00000000


	//----- nvinfo : EIATTR_MIN_STACK_SIZE
	.align		4
.L_7:
        /*0024*/ 	.byte	0x04, 0x12
        /*0026*/ 	.short	(.L_9 - .L_8)
	.align		4
.L_8:
        /*0028*/ 	.word	index@(triton_poi_fused__native_batch_norm_legit_no_training_add_relu_15)
        /*002c*/ 	.word	0x00000000
.L_9:


//--------------------- .nv.info.triton_poi_fused__native_batch_norm_legit_no_training_add_relu_15 --------------------------
	.section	.nv.info.triton_poi_fused__native_batch_norm_legit_no_training_add_relu_15,"",@"SHT_CUDA_INFO"
	.sectionflags	@""
	.align	4


	//----- nvinfo : EIATTR_CUDA_API_VERSION
	.align		4
        /*0000*/ 	.byte	0x04, 0x37
        /*0002*/ 	.short	(.L_11 - .L_10)
.L_10:
        /*0004*/ 	.word	0x0000007c


	//----- nvinfo : EIATTR_KPARAM_INFO
	.align		4
.L_11:
        /*0008*/ 	.byte	0x04, 0x17
        /*000a*/ 	.short	(.L_13 - .L_12)
.L_12:
        /*000c*/ 	.word	0x00000000
        /*0010*/ 	.short	0x0007
        /*0012*/ 	.short	0x0038
        /*0014*/ 	.byte	0x00, 0xf0, 0x11, 0x00


	//----- nvinfo : EIATTR_KPARAM_INFO
	.align		4
.L_13:
        /*0018*/ 	.byte	0x04, 0x17
        /*001a*/ 	.short	(.L_15 - .L_14)
.L_14:
        /*001c*/ 	.word	0x00000000
        /*0020*/ 	.short	0x0006
        /*0022*/ 	.short	0x0030
        /*0024*/ 	.byte	0x00, 0xf4, 0x21, 0x00


	//----- nvinfo : EIATTR_KPARAM_INFO
	.align		4
.L_15:
        /*0028*/ 	.byte	0x04, 0x17
        /*002a*/ 	.short	(.L_17 - .L_16)
.L_16:
        /*002c*/ 	.word	0x00000000
        /*0030*/ 	.short	0x0005
        /*0032*/ 	.short	0x0028
        /*0034*/ 	.byte	0x00, 0xf4, 0x21, 0x00


	//----- nvinfo : EIATTR_KPARAM_INFO
	.align		4
.L_17:
        /*0038*/ 	.byte	0x04, 0x17
        /*003a*/ 	.short	(.L_19 - .L_18)
.L_18:
        /*003c*/ 	.word	0x00000000
        /*0040*/ 	.short	0x0004
        /*0042*/ 	.short	0x0020
        /*0044*/ 	.byte	0x00, 0xf4, 0x21, 0x00


	//----- nvinfo : EIATTR_KPARAM_INFO
	.align		4
.L_19:
        /*0048*/ 	.byte	0x04, 0x17
        /*004a*/ 	.short	(.L_21 - .L_20)
.L_20:
        /*004c*/ 	.word	0x00000000
        /*0050*/ 	.short	0x0003
        /*0052*/ 	.short	0x0018
        /*0054*/ 	.byte	0x00, 0xf4, 0x21, 0x00


	//----- nvinfo : EIATTR_KPARAM_INFO
	.align		4
.L_21:
        /*0058*/ 	.byte	0x04, 0x17
        /*005a*/ 	.short	(.L_23 - .L_22)
.L_22:
        /*005c*/ 	.word	0x00000000
        /*0060*/ 	.short	0x0002
        /*0062*/ 	.short	0x0010
        /*0064*/ 	.byte	0x00, 0xf4, 0x21, 0x00


	//----- nvinfo : EIATTR_KPARAM_INFO
	.align		4
.L_23:
        /*0068*/ 	.byte	0x04, 0x17
        /*006a*/ 	.short	(.L_25 - .L_24)
.L_24:
        /*006c*/ 	.word	0x00000000
        /*0070*/ 	.short	0x0001
        /*0072*/ 	.short	0x0008
        /*0074*/ 	.byte	0x00, 0xf4, 0x21, 0x00


	//----- nvinfo : EIATTR_KPARAM_INFO
	.align		4
.L_25:
        /*0078*/ 	.byte	0x04, 0x17
        /*007a*/ 	.short	(.L_27 - .L_26)
.L_26:
        /*007c*/ 	.word	0x00000000
        /*0080*/ 	.short	0x0000
        /*0082*/ 	.short	0x0000
        /*0084*/ 	.byte	0x00, 0xf4, 0x21, 0x00


	//----- nvinfo : EIATTR_SPARSE_MMA_MASK
	.align		4
.L_27:
        /*0088*/ 	.byte	0x03, 0x50
        /*008a*/ 	.short	0x0000


	//----- nvinfo : EIATTR_MAXREG_COUNT
	.align		4
        /*008c*/ 	.byte	0x03, 0x1b
        /*008e*/ 	.short	0x00ff


	//----- nvinfo : EIATTR_EXIT_INSTR_OFFSETS
	.align		4
        /*0090*/ 	.byte	0x04, 0x1c
        /*0092*/ 	.short	(.L_29 - .L_28)


	//   ....[0]....
.L_28:
        /*0094*/ 	.word	0x00000420


	//----- nvinfo : EIATTR_REQNTID
	.align		4
.L_29:
        /*0098*/ 	.byte	0x04, 0x10
        /*009a*/ 	.short	(.L_31 - .L_30)
.L_30:
        /*009c*/ 	.word	0x00000100
        /*00a0*/ 	.word	0x00000001
        /*00a4*/ 	.word	0x00000001


	//----- nvinfo : EIATTR_CBANK_PARAM_SIZE
	.align		4
.L_31:
        /*00a8*/ 	.byte	0x03, 0x19
        /*00aa*/ 	.short	0x003c


	//----- nvinfo : EIATTR_PARAM_CBANK
	.align		4
        /*00ac*/ 	.byte	0x04, 0x0a
        /*00ae*/ 	.short	(.L_33 - .L_32)
	.align		4
.L_32:
        /*00b0*/ 	.word	index@(.nv.constant0.triton_poi_fused__native_batch_norm_legit_no_training_add_relu_15)
        /*00b4*/ 	.short	0x0210
        /*00b6*/ 	.short	0x003c


	//----- nvinfo : EIATTR_SW_WAR
	.align		4
.L_33:
        /*00b8*/ 	.byte	0x04, 0x36
        /*00ba*/ 	.short	(.L_35 - .L_34)
.L_34:
        /*00bc*/ 	.word	0x00000008
.L_35:


//--------------------- .nv.callgraph             --------------------------
	.section	.nv.callgraph,"",@"SHT_CUDA_CALLGRAPH"
	.align	4
	.sectionentsize	8
	.align		4
        /*0000*/ 	.word	0x00000000
	.align		4
        /*0004*/ 	.word	0xffffffff
	.align		4
        /*0008*/ 	.word	0x00000000
	.align		4
        /*000c*/ 	.word	0xfffffffe
	.align		4
        /*0010*/ 	.word	0x00000000
	.align		4
        /*0014*/ 	.word	0xfffffffd
	.align		4
        /*0018*/ 	.word	0x00000000
	.align		4
        /*001c*/ 	.word	0xfffffffc


//--------------------- .nv.constant4             --------------------------
	.section	.nv.constant4,"a",@progbits
	.align	8
	.align		8
.nv.constant4:
        /*0000*/ 	.dword	_$_str
	.align		8
        /*0008*/ 	.dword	_$_str_$_2


//--------------------- .text.triton_poi_fused__native_batch_norm_legit_no_training_add_relu_15 --------------------------
	.section	.text.triton_poi_fused__native_batch_norm_legit_no_training_add_relu_15,"ax",@progbits
	.align	128
        .global         triton_poi_fused__native_batch_norm_legit_no_training_add_relu_15
        .type           triton_poi_fused__native_batch_norm_legit_no_training_add_relu_15,@function
        .size           triton_poi_fused__native_batch_norm_legit_no_training_add_relu_15,(.L_x_1 - triton_poi_fused__native_batch_norm_legit_no_training_add_relu_15)
        .other          triton_poi_fused__native_batch_norm_legit_no_training_add_relu_15,@"STO_CUDA_ENTRY STV_DEFAULT"
triton_poi_fused__native_batch_norm_legit_no_training_add_relu_15:
.text.triton_poi_fused__native_batch_norm_legit_no_training_add_relu_15:
[----:B------:R-:W-:Y:S01]  /*0000*/  LDC R1, c[0x0][0x28] ;  /* 0x00000a00ff017b82 */ /* 0x000fe20000000800 */
[----:B------:R-:W1:Y:S07]  /*0010*/  S2R R0, SR_TID.X ;  /* 0x0000000000007919 */ /* 0x000e6e0000002100 */
[----:B------:R-:W2:Y:S01]  /*0020*/  LDC.64 R2, c[0x0][0x220] ;  /* 0x00008800ff027b82 */ /* 0x000ea20000000a00 */
[----:B------:R-:W-:Y:S01]  /*0030*/  ULDC.64 UR4, c[0x0][0x208] ;  /* 0x0000820000047ab9 */ /* 0x000fe20000000a00 */
[----:B------:R-:W3:Y:S06]  /*0040*/  S2R R7, SR_CTAID.X ;  /* 0x0000000000077919 */ /* 0x000eec0000002500 */
[----:B------:R-:W4:Y:S08]  /*0050*/  LDC.64 R8, c[0x0][0x228] ;  /* 0x00008a00ff087b82 */ /* 0x000f300000000a00 */
[----:B------:R-:W5:Y:S08]  /*0060*/  LDC.64 R10, c[0x0][0x230] ;  /* 0x00008c00ff0a7b82 */ /* 0x000f700000000a00 */
[----:B------:R-:W4:Y:S01]  /*0070*/  LDC.64 R12, c[0x0][0x238] ;  /* 0x00008e00ff0c7b82 */ /* 0x000f220000000a00 */
[----:B-1----:R-:W-:-:S02]  /*0080*/  SHF.L.U32 R0, R0, 0x1, RZ ;  /* 0x0000000100007819 */ /* 0x002fc400000006ff */
[----:B---3--:R-:W-:Y:S02]  /*0090*/  SHF.R.S32.HI R5, RZ, 0x16, R7 ;  /* 0x00000016ff057819 */ /* 0x008fe40000011407 */
[----:B------:R-:W-:Y:S02]  /*00a0*/  LOP3.LUT R0, R0, 0x1fe, RZ, 0xc0, !PT ;  /* 0x000001fe00007812 */ /* 0x000fe400078ec0ff */
[----:B------:R-:W-:Y:S02]  /*00b0*/  SGXT R5, R5, 0x1 ;  /* 0x000000010505781a */ /* 0x000fe40000000200 */
[----:B------:R-:W-:Y:S02]  /*00c0*/  LEA R0, R7, R0, 0x9 ;  /* 0x0000000007007211 */ /* 0x000fe400078e48ff */
[----:B------:R-:W1:Y:S02]  /*00d0*/  LDC.64 R6, c[0x0][0x218] ;  /* 0x00008600ff067b82 */ /* 0x000e640000000a00 */
[----:B------:R-:W-:-:S04]  /*00e0*/  LEA.HI R5, R5, R0, RZ, 0x7 ;  /* 0x0000000005057211 */ /* 0x000fc800078f38ff */
[----:B------:R-:W-:-:S04]  /*00f0*/  LOP3.LUT R5, R5, 0xffffff80, RZ, 0xc0, !PT ;  /* 0xffffff8005057812 */ /* 0x000fc800078ec0ff */
[----:B------:R-:W-:Y:S02]  /*0100*/  IADD3 R15, R0, -R5, RZ ;  /* 0x80000005000f7210 */ /* 0x000fe40007ffe0ff */
[----:B------:R-:W3:Y:S03]  /*0110*/  LDC.64 R4, c[0x0][0x210] ;  /* 0x00008400ff047b82 */ /* 0x000ee60000000a00 */
[----:B--2---:R-:W-:-:S06]  /*0120*/  IMAD.WIDE R2, R15, 0x4, R2 ;  /* 0x000000040f027825 */ /* 0x004fcc00078e0202 */
[----:B------:R-:W2:Y:S01]  /*0130*/  LDG.E.EL.64 R2, desc[UR4][R2.64] ;  /* 0x0000000402027981 */ /* 0x000ea2000c2e1b00 */
[----:B-1----:R-:W-:-:S04]  /*0140*/  IMAD.WIDE R6, R15, 0x4, R6 ;  /* 0x000000040f067825 */ /* 0x002fc800078e0206 */
[C---:B----4-:R-:W-:Y:S02]  /*0150*/  IMAD.WIDE R8, R15.reuse, 0x4, R8 ;  /* 0x000000040f087825 */ /* 0x050fe400078e0208 */
[----:B------:R-:W4:Y:S02]  /*0160*/  LDG.E.EL.64 R6, desc[UR4][R6.64] ;  /* 0x0000000406067981 */ /* 0x000f24000c2e1b00 */
[----:B-----5:R-:W-:Y:S02]  /*0170*/  IMAD.WIDE R10, R15, 0x4, R10 ;  /* 0x000000040f0a7825 */ /* 0x020fe400078e020a */
[----:B------:R-:W5:Y:S02]  /*0180*/  LDG.E.EL.64 R8, desc[UR4][R8.64] ;  /* 0x0000000408087981 */ /* 0x000f64000c2e1b00 */
[C---:B---3--:R-:W-:Y:S02]  /*0190*/  IMAD.WIDE R4, R0.reuse, 0x4, R4 ;  /* 0x0000000400047825 */ /* 0x048fe400078e0204 */
[----:B------:R-:W5:Y:S04]  /*01a0*/  LDG.E.EL.64 R10, desc[UR4][R10.64] ;  /* 0x000000040a0a7981 */ /* 0x000f68000c2e1b00 */
[----:B------:R-:W4:Y:S01]  /*01b0*/  LDG.E.64 R4, desc[UR4][R4.64] ;  /* 0x0000000404047981 */ /* 0x000f22000c1e1b00 */
[----:B0-----:R-:W-:-:S06]  /*01c0*/  IMAD.WIDE R12, R0, 0x4, R12 ;  /* 0x00000004000c7825 */ /* 0x001fcc00078e020c */
[----:B------:R-:W3:Y:S01]  /*01d0*/  LDG.E.64 R12, desc[UR4][R12.64] ;  /* 0x000000040c0c7981 */ /* 0x000ee2000c1e1b00 */
[----:B------:R-:W-:Y:S01]  /*01e0*/  HFMA2.MMA R16, -RZ, RZ, 1.625, 0 ;  /* 0x3e800000ff107435 */ /* 0x000fe200000001ff */
[----:B--2---:R-:W-:Y:S01]  /*01f0*/  FADD R2, R2, 9.9999997473787516356e-06 ;  /* 0x3727c5ac02027421 */ /* 0x004fe20000000000 */
[----:B------:R-:W-:-:S03]  /*0200*/  FADD R3, R3, 9.9999997473787516356e-06 ;  /* 0x3727c5ac03037421 */ /* 0x000fc60000000000 */
[----:B------:R-:W0:Y:S08]  /*0210*/  MUFU.SQRT R14, R2 ;  /* 0x00000002000e7308 */ /* 0x000e300000002000 */
[----:B------:R1:W2:Y:S01]  /*0220*/  MUFU.SQRT R15, R3 ;  /* 0x00000003000f7308 */ /* 0x0002a20000002000 */
[C---:B0-----:R-:W-:Y:S02]  /*0230*/  FSETP.GT.AND P0, PT, R14.reuse, 8.50705917302346158658e+37, PT ;  /* 0x7e8000000e00780b */ /* 0x041fe40003f04000 */
[----:B------:R-:W-:Y:S01]  /*0240*/  FSETP.GEU.AND P2, PT, R14, 1.175494350822287508e-38, PT ;  /* 0x008000000e00780b */ /* 0x000fe20003f4e000 */
[----:B-1----:R-:W0:Y:S01]  /*0250*/  LDC.64 R2, c[0x0][0x240] ;  /* 0x00009000ff027b82 */ /* 0x002e220000000a00 */
[----:B--2---:R-:W-:-:S02]  /*0260*/  FSETP.GT.AND P1, PT, R15, 8.50705917302346158658e+37, PT ;  /* 0x7e8000000f00780b */ /* 0x004fc40003f24000 */
[----:B------:R-:W-:-:S07]  /*0270*/  FSETP.GEU.AND P3, PT, R15, 1.175494350822287508e-38, PT ;  /* 0x008000000f00780b */ /* 0x000fce0003f6e000 */
[----:B------:R-:W-:-:S04]  /*0280*/  @P0 FMUL R14, R14, 0.25 ;  /* 0x3e8000000e0e0820 */ /* 0x000fc80000400000 */
[----:B------:R-:W-:Y:S01]  /*0290*/  @!P2 FMUL R14, R14, 16777216 ;  /* 0x4b8000000e0ea820 */ /* 0x000fe20000400000 */
[----:B------:R-:W-:-:S04]  /*02a0*/  @P1 FMUL R15, R15, 0.25 ;  /* 0x3e8000000f0f1820 */ /* 0x000fc80000400000 */
[----:B------:R-:W-:Y:S01]  /*02b0*/  @!P3 FMUL R15, R15, 16777216 ;  /* 0x4b8000000f0fb820 */ /* 0x000fe20000400000 */
[----:B------:R-:W1:Y:S01]  /*02c0*/  MUFU.RCP R14, R14 ;  /* 0x0000000e000e7308 */ /* 0x000e620000001000 */
[----:B------:R-:W-:-:S07]  /*02d0*/  FSEL R17, R16, 1, P0 ;  /* 0x3f80000010117808 */ /* 0x000fce0000000000 */
[----:B------:R-:W2:Y:S01]  /*02e0*/  MUFU.RCP R15, R15 ;  /* 0x0000000f000f7308 */ /* 0x000ea20000001000 */
[----:B------:R-:W-:Y:S01]  /*02f0*/  FSEL R16, R16, 1, P1 ;  /* 0x3f80000010107808 */ /* 0x000fe20000800000 */
[----:B------:R-:W-:Y:S01]  /*0300*/  @!P2 FMUL R17, R17, 16777216 ;  /* 0x4b8000001111a820 */ /* 0x000fe20000400000 */
[----:B----4-:R-:W-:-:S03]  /*0310*/  FADD R4, R4, -R6 ;  /* 0x8000000604047221 */ /* 0x010fc60000000000 */
[----:B------:R-:W-:Y:S01]  /*0320*/  @!P3 FMUL R16, R16, 16777216 ;  /* 0x4b8000001010b820 */ /* 0x000fe20000400000 */
[----:B-1----:R-:W-:Y:S01]  /*0330*/  FMUL R17, R14, R17 ;  /* 0x000000110e117220 */ /* 0x002fe20000400000 */
[----:B------:R-:W-:-:S03]  /*0340*/  FADD R5, R5, -R7 ;  /* 0x8000000705057221 */ /* 0x000fc60000000000 */
[----:B------:R-:W-:Y:S01]  /*0350*/  FMUL R17, R4, R17 ;  /* 0x0000001104117220 */ /* 0x000fe20000400000 */
[----:B--2---:R-:W-:-:S03]  /*0360*/  FMUL R16, R15, R16 ;  /* 0x000000100f107220 */ /* 0x004fc60000400000 */
[----:B-----5:R-:W-:Y:S01]  /*0370*/  FFMA R17, R8, R17, R10 ;  /* 0x0000001108117223 */ /* 0x020fe2000000000a */
[----:B------:R-:W-:-:S04]  /*0380*/  FMUL R16, R5, R16 ;  /* 0x0000001005107220 */ /* 0x000fc80000400000 */
[----:B------:R-:W-:Y:S01]  /*0390*/  FFMA R16, R9, R16, R11 ;  /* 0x0000001009107223 */ /* 0x000fe2000000000b */
[----:B---3--:R-:W-:Y:S01]  /*03a0*/  FSETP.GEU.AND P0, PT, R17, -R12, PT ;  /* 0x8000000c1100720b */ /* 0x008fe20003f0e000 */
[----:B------:R-:W-:Y:S02]  /*03b0*/  FADD R12, R12, R17 ;  /* 0x000000110c0c7221 */ /* 0x000fe40000000000 */
[----:B------:R-:W-:Y:S01]  /*03c0*/  FADD R4, R13, R16 ;  /* 0x000000100d047221 */ /* 0x000fe20000000000 */
[----:B------:R-:W-:Y:S01]  /*03d0*/  FSETP.GEU.AND P1, PT, R16, -R13, PT ;  /* 0x8000000d1000720b */ /* 0x000fe20003f2e000 */
[----:B0-----:R-:W-:Y:S01]  /*03e0*/  IMAD.WIDE R2, R0, 0x4, R2 ;  /* 0x0000000400027825 */ /* 0x001fe200078e0202 */
[----:B------:R-:W-:Y:S02]  /*03f0*/  FSEL R12, R12, RZ, P0 ;  /* 0x000000ff0c0c7208 */ /* 0x000fe40000000000 */
[----:B------:R-:W-:-:S05]  /*0400*/  FSEL R13, R4, RZ, P1 ;  /* 0x000000ff040d7208 */ /* 0x000fca0000800000 */
[----:B------:R-:W-:Y:S01]  /*0410*/  STG.E.64 desc[UR4][R2.64], R12 ;  /* 0x0000000c02007986 */ /* 0x000fe2000c101b04 */
[----:B------:R-:W-:Y:S05]  /*0420*/  EXIT ;  /* 0x000000000000794d */ /* 0x000fea0003800000 */
.L_x_0:
[----:B------:R-:W-:-:S00]  /*0430*/  BRA `(.L_x_0) ;  /* 0xfffffffc00fc7947 */ /* 0x000fc0000383ffff */
[----:B------:R-:W-:-:S00]  /*0440*/  NOP ;  /* 0x0000000000007918 */ /* 0x000fc00000000000 */
        /* <DEDUP_REMOVED lines=11> */
.L_x_1:


//--------------------- .nv.global.init           --------------------------
	.section	.nv.global.init,"aw",@progbits
.nv.global.init:
	.type		_$_str,@object
	.size		_$_str,(_$_str_$_2 - _$_str)
_$_str:
        /*0000*/ 	.byte	0x5f, 0x5f, 0x43, 0x55, 0x44, 0x41, 0x5f, 0x46, 0x54, 0x5a, 0x00
	.type		_$_str_$_2,@object
	.size		_$_str_$_2,(.L_1 - _$_str_$_2)
_$_str_$_2:
        /*000b*/ 	.byte	0x5f, 0x5f, 0x43, 0x55, 0x44, 0x41, 0x5f, 0x50, 0x52, 0x45, 0x43, 0x5f, 0x53, 0x51, 0x52, 0x54
        /*001b*/ 	.byte	0x00
.L_1:


//--------------------- .nv.constant0.triton_poi_fused__native_batch_norm_legit_no_training_add_relu_15 --------------------------
	.section	.nv.constant0.triton_poi_fused__native_batch_norm_legit_no_training_add_relu_15,"a",@progbits
	.sectionflags	@""
	.align	4
.nv.constant0.triton_poi_fused__native_batch_norm_legit_no_training_add_relu_15:
	.zero		588
